//
// Generated by NVIDIA NVVM Compiler
//
// Compiler Build ID: CL-36424714
// Cuda compilation tools, release 13.0, V13.0.88
// Based on NVVM 20.0.0
//

.version 9.0
.target sm_100
.address_size 64

	// .globl	_Z19matrixMultiplyTiledPKdS0_Pdi
// _ZZ19matrixMultiplyTiledPKdS0_PdiE4ds_A has been demoted
// _ZZ19matrixMultiplyTiledPKdS0_PdiE4ds_B has been demoted

.visible .entry _Z19matrixMultiplyTiledPKdS0_Pdi(
	.param .u64 .ptr .align 1 _Z19matrixMultiplyTiledPKdS0_Pdi_param_0,
	.param .u64 .ptr .align 1 _Z19matrixMultiplyTiledPKdS0_Pdi_param_1,
	.param .u64 .ptr .align 1 _Z19matrixMultiplyTiledPKdS0_Pdi_param_2,
	.param .u32 _Z19matrixMultiplyTiledPKdS0_Pdi_param_3
)
{
	.reg .pred 	%p<10>;
	.reg .b32 	%r<42>;
	.reg .b64 	%rd<13>;
	.reg .b64 	%fd<63>;
	// demoted variable
	.shared .align 8 .b8 _ZZ19matrixMultiplyTiledPKdS0_PdiE4ds_A[2048];
	// demoted variable
	.shared .align 8 .b8 _ZZ19matrixMultiplyTiledPKdS0_PdiE4ds_B[2048];
	ld.param.u64 	%rd4, [_Z19matrixMultiplyTiledPKdS0_Pdi_param_0];
	ld.param.u64 	%rd5, [_Z19matrixMultiplyTiledPKdS0_Pdi_param_1];
	ld.param.u64 	%rd6, [_Z19matrixMultiplyTiledPKdS0_Pdi_param_2];
	ld.param.u32 	%r24, [_Z19matrixMultiplyTiledPKdS0_Pdi_param_3];
	mov.u32 	%r25, %ctaid.x;
	mov.u32 	%r26, %ctaid.y;
	mov.u32 	%r37, %tid.x;
	mov.u32 	%r39, %tid.y;
	shl.b32 	%r27, %r26, 4;
	add.s32 	%r3, %r27, %r39;
	shl.b32 	%r4, %r25, 4;
	add.s32 	%r5, %r4, %r37;
	setp.lt.s32 	%p1, %r24, 1;
	mov.f64 	%fd62, 0d0000000000000000;
	@%p1 bra 	$L__BB0_7;
	add.s32 	%r28, %r24, 15;
	shr.u32 	%r29, %r28, 4;
	shl.b32 	%r30, %r39, 7;
	mov.u32 	%r31, _ZZ19matrixMultiplyTiledPKdS0_PdiE4ds_A;
	add.s32 	%r6, %r31, %r30;
	shl.b32 	%r32, %r37, 3;
	add.s32 	%r7, %r6, %r32;
	mov.u32 	%r33, _ZZ19matrixMultiplyTiledPKdS0_PdiE4ds_B;
	add.s32 	%r9, %r33, %r32;
	add.s32 	%r8, %r9, %r30;
	neg.s32 	%r41, %r29;
	mad.lo.s32 	%r34, %r39, %r24, %r37;
	add.s32 	%r40, %r34, %r4;
	shl.b32 	%r12, %r24, 4;
	mad.lo.s32 	%r38, %r24, %r3, %r37;
	cvta.to.global.u64 	%rd1, %rd4;
	cvta.to.global.u64 	%rd2, %rd5;
	mov.f64 	%fd62, 0d0000000000000000;
$L__BB0_2:
	setp.ge.u32 	%p2, %r3, %r24;
	mul.wide.s32 	%rd7, %r38, 8;
	add.s64 	%rd3, %rd1, %rd7;
	setp.ge.s32 	%p3, %r37, %r24;
	mov.f64 	%fd60, 0d0000000000000000;
	or.pred  	%p4, %p2, %p3;
	@%p4 bra 	$L__BB0_4;
	ld.global.f64 	%fd60, [%rd3];
$L__BB0_4:
	setp.ge.u32 	%p5, %r5, %r24;
	st.shared.f64 	[%r7], %fd60;
	setp.ge.s32 	%p6, %r39, %r24;
	mov.f64 	%fd61, 0d0000000000000000;
	or.pred  	%p7, %p5, %p6;
	@%p7 bra 	$L__BB0_6;
	mul.wide.u32 	%rd8, %r40, 8;
	add.s64 	%rd9, %rd2, %rd8;
	ld.global.f64 	%fd61, [%rd9];
$L__BB0_6:
	st.shared.f64 	[%r8], %fd61;
	bar.sync 	0;
	ld.shared.f64 	%fd12, [%r6];
	ld.shared.f64 	%fd13, [%r9];
	fma.rn.f64 	%fd14, %fd12, %fd13, %fd62;
	ld.shared.f64 	%fd15, [%r6+8];
	ld.shared.f64 	%fd16, [%r9+128];
	fma.rn.f64 	%fd17, %fd15, %fd16, %fd14;
	ld.shared.f64 	%fd18, [%r6+16];
	ld.shared.f64 	%fd19, [%r9+256];
	fma.rn.f64 	%fd20, %fd18, %fd19, %fd17;
	ld.shared.f64 	%fd21, [%r6+24];
	ld.shared.f64 	%fd22, [%r9+384];
	fma.rn.f64 	%fd23, %fd21, %fd22, %fd20;
	ld.shared.f64 	%fd24, [%r6+32];
	ld.shared.f64 	%fd25, [%r9+512];
	fma.rn.f64 	%fd26, %fd24, %fd25, %fd23;
	ld.shared.f64 	%fd27, [%r6+40];
	ld.shared.f64 	%fd28, [%r9+640];
	fma.rn.f64 	%fd29, %fd27, %fd28, %fd26;
	ld.shared.f64 	%fd30, [%r6+48];
	ld.shared.f64 	%fd31, [%r9+768];
	fma.rn.f64 	%fd32, %fd30, %fd31, %fd29;
	ld.shared.f64 	%fd33, [%r6+56];
	ld.shared.f64 	%fd34, [%r9+896];
	fma.rn.f64 	%fd35, %fd33, %fd34, %fd32;
	ld.shared.f64 	%fd36, [%r6+64];
	ld.shared.f64 	%fd37, [%r9+1024];
	fma.rn.f64 	%fd38, %fd36, %fd37, %fd35;
	ld.shared.f64 	%fd39, [%r6+72];
	ld.shared.f64 	%fd40, [%r9+1152];
	fma.rn.f64 	%fd41, %fd39, %fd40, %fd38;
	ld.shared.f64 	%fd42, [%r6+80];
	ld.shared.f64 	%fd43, [%r9+1280];
	fma.rn.f64 	%fd44, %fd42, %fd43, %fd41;
	ld.shared.f64 	%fd45, [%r6+88];
	ld.shared.f64 	%fd46, [%r9+1408];
	fma.rn.f64 	%fd47, %fd45, %fd46, %fd44;
	ld.shared.f64 	%fd48, [%r6+96];
	ld.shared.f64 	%fd49, [%r9+1536];
	fma.rn.f64 	%fd50, %fd48, %fd49, %fd47;
	ld.shared.f64 	%fd51, [%r6+104];
	ld.shared.f64 	%fd52, [%r9+1664];
	fma.rn.f64 	%fd53, %fd51, %fd52, %fd50;
	ld.shared.f64 	%fd54, [%r6+112];
	ld.shared.f64 	%fd55, [%r9+1792];
	fma.rn.f64 	%fd56, %fd54, %fd55, %fd53;
	ld.shared.f64 	%fd57, [%r6+120];
	ld.shared.f64 	%fd58, [%r9+1920];
	fma.rn.f64 	%fd62, %fd57, %fd58, %fd56;
	bar.sync 	0;
	add.s32 	%r41, %r41, 1;
	setp.ne.s32 	%p8, %r41, 0;
	add.s32 	%r40, %r40, %r12;
	add.s32 	%r39, %r39, 16;
	add.s32 	%r38, %r38, 16;
	add.s32 	%r37, %r37, 16;
	@%p8 bra 	$L__BB0_2;
$L__BB0_7:
	max.s32 	%r35, %r3, %r5;
	setp.ge.s32 	%p9, %r35, %r24;
	@%p9 bra 	$L__BB0_9;
	mad.lo.s32 	%r36, %r24, %r3, %r5;
	cvta.to.global.u64 	%rd10, %rd6;
	mul.wide.u32 	%rd11, %r36, 8;
	add.s64 	%rd12, %rd10, %rd11;
	st.global.f64 	[%rd12], %fd62;
$L__BB0_9:
	ret;

}
	// .globl	_Z18initIdentityMatrixPdi
.visible .entry _Z18initIdentityMatrixPdi(
	.param .u64 .ptr .align 1 _Z18initIdentityMatrixPdi_param_0,
	.param .u32 _Z18initIdentityMatrixPdi_param_1
)
{
	.reg .pred 	%p<3>;
	.reg .b32 	%r<10>;
	.reg .b64 	%rd<5>;
	.reg .b64 	%fd<2>;

	ld.param.u64 	%rd1, [_Z18initIdentityMatrixPdi_param_0];
	ld.param.u32 	%r2, [_Z18initIdentityMatrixPdi_param_1];
	mov.u32 	%r3, %ctaid.x;
	mov.u32 	%r4, %ntid.x;
	mov.u32 	%r5, %tid.x;
	mad.lo.s32 	%r1, %r3, %r4, %r5;
	mul.lo.s32 	%r6, %r2, %r2;
	setp.ge.s32 	%p1, %r1, %r6;
	@%p1 bra 	$L__BB1_2;
	cvta.to.global.u64 	%rd2, %rd1;
	div.s32 	%r7, %r1, %r2;
	mul.lo.s32 	%r8, %r7, %r2;
	sub.s32 	%r9, %r1, %r8;
	setp.eq.s32 	%p2, %r7, %r9;
	selp.f64 	%fd1, 0d3FF0000000000000, 0d0000000000000000, %p2;
	mul.wide.s32 	%rd3, %r1, 8;
	add.s64 	%rd4, %rd2, %rd3;
	st.global.f64 	[%rd4], %fd1;
$L__BB1_2:
	ret;

}


// ===== COMPILED SASS (sm_100) =====

	.target	sm_100

	.elftype	@"ET_EXEC"


//--------------------- .note.nv.tkinfo           --------------------------
	.section	.note.nv.tkinfo,"",@"SHT_NOTE"
	.sectionflags	@"SHF_NOTE_NV_TKINFO"
	.tkinfo
        /*0018*/ 	.word	0x00000002
        /*0030*/ 	.string	""
        /*0030*/ 	.string	"ptxas"
        /*0030*/ 	.string	"Cuda compilation tools, release 13.0, V13.0.88"
        /*0030*/ 	.string	"Build cuda_13.0.r13.0/compiler.36424714_0"
        /*0030*/ 	.string	"-arch sm_100 -m 64 "



//--------------------- .note.nv.cuinfo           --------------------------
	.section	.note.nv.cuinfo,"",@"SHT_NOTE"
	.sectionflags	@"SHF_NOTE_NV_CUINFO"
        /*0018*/ 	.short	0x0002
        /*001a*/ 	.short	0x0064
        /*001c*/ 	.short	0x0082
	.zero		2


//--------------------- .nv.info                  --------------------------
	.section	.nv.info,"",@"SHT_CUDA_INFO"
	.align	4


	//----- nvinfo : EIATTR_REGCOUNT
	.align		4
        /*0000*/ 	.byte	0x04, 0x2f
        /*0002*/ 	.short	(.L_1 - .L_0)
	.align		4
.L_0:
        /*0004*/ 	.word	index@(_Z19matrixMultiplyTiledPKdS0_Pdi)
        /*0008*/ 	.word	0x00000020


	//----- nvinfo : EIATTR_FRAME_SIZE
	.align		4
.L_1:
        /*000c*/ 	.byte	0x04, 0x11
        /*000e*/ 	.short	(.L_3 - .L_2)
	.align		4
.L_2:
        /*0010*/ 	.word	index@(_Z19matrixMultiplyTiledPKdS0_Pdi)
        /*0014*/ 	.word	0x00000000


	//----- nvinfo : EIATTR_REGCOUNT
	.align		4
.L_3:
        /*0018*/ 	.byte	0x04, 0x2f
        /*001a*/ 	.short	(.L_5 - .L_4)
	.align		4
.L_4:
        /*001c*/ 	.word	index@(_Z18initIdentityMatrixPdi)
        /*0020*/ 	.word	0x0000000c


	//----- nvinfo : EIATTR_FRAME_SIZE
	.align		4
.L_5:
        /*0024*/ 	.byte	0x04, 0x11
        /*0026*/ 	.short	(.L_7 - .L_6)
	.align		4
.L_6:
        /*0028*/ 	.word	index@(_Z18initIdentityMatrixPdi)
        /*002c*/ 	.word	0x00000000


	//----- nvinfo : EIATTR_MIN_STACK_SIZE
	.align		4
.L_7:
        /*0030*/ 	.byte	0x04, 0x12
        /*0032*/ 	.short	(.L_9 - .L_8)
	.align		4
.L_8:
        /*0034*/ 	.word	index@(_Z18initIdentityMatrixPdi)
        /*0038*/ 	.word	0x00000000


	//----- nvinfo : EIATTR_MIN_STACK_SIZE
	.align		4
.L_9:
        /*003c*/ 	.byte	0x04, 0x12
        /*003e*/ 	.short	(.L_11 - .L_10)
	.align		4
.L_10:
        /*0040*/ 	.word	index@(_Z19matrixMultiplyTiledPKdS0_Pdi)
        /*0044*/ 	.word	0x00000000
.L_11:


//--------------------- .nv.compat                --------------------------
	.section	.nv.compat,"",@"SHT_CUDA_COMPAT_INFO"
	.align	4
        /*0000*/ 	.byte	0x02, 0x09, 0x00, 0x00, 0x02, 0x02, 0x01, 0x00, 0x02, 0x05, 0x05, 0x00, 0x03, 0x07, 0x01, 0x01
        /*0010*/ 	.byte	0x02, 0x03, 0x00, 0x00, 0x02, 0x06, 0x01, 0x00, 0x04, 0x0b, 0x08, 0x00, 0x01, 0x00, 0x00, 0x00
        /*0020*/ 	.byte	0x00, 0x00, 0x00, 0x00


//--------------------- .nv.info._Z18initIdentityMatrixPdi --------------------------
	.section	.nv.info._Z18initIdentityMatrixPdi,"",@"SHT_CUDA_INFO"
	.sectionflags	@""
	.align	4


	//----- nvinfo : EIATTR_CUDA_API_VERSION
	.align		4
        /*0000*/ 	.byte	0x04, 0x37
        /*0002*/ 	.short	(.L_13 - .L_12)
.L_12:
        /*0004*/ 	.word	0x00000082


	//----- nvinfo : EIATTR_KPARAM_INFO
	.align		4
.L_13:
        /*0008*/ 	.byte	0x04, 0x17
        /*000a*/ 	.short	(.L_15 - .L_14)
.L_14:
        /*000c*/ 	.word	0x00000000
        /*0010*/ 	.short	0x0001
        /*0012*/ 	.short	0x0008
        /*0014*/ 	.byte	0x00, 0xf0, 0x11, 0x00


	//----- nvinfo : EIATTR_KPARAM_INFO
	.align		4
.L_15:
        /*0018*/ 	.byte	0x04, 0x17
        /*001a*/ 	.short	(.L_17 - .L_16)
.L_16:
        /*001c*/ 	.word	0x00000000
        /*0020*/ 	.short	0x0000
        /*0022*/ 	.short	0x0000
        /*0024*/ 	.byte	0x00, 0xf5, 0x21, 0x00


	//----- nvinfo : EIATTR_SPARSE_MMA_MASK
	.align		4
.L_17:
        /*0028*/ 	.byte	0x03, 0x50
        /*002a*/ 	.short	0x0000


	//----- nvinfo : EIATTR_MAXREG_COUNT
	.align		4
        /*002c*/ 	.byte	0x03, 0x1b
        /*002e*/ 	.short	0x00ff


	//----- nvinfo : EIATTR_MERCURY_ISA_VERSION
	.align		4
        /*0030*/ 	.byte	0x03, 0x5f
        /*0032*/ 	.short	0x0101


	//----- nvinfo : EIATTR_VRC_CTA_INIT_COUNT
	.align		4
        /*0034*/ 	.byte	0x02, 0x4a
	.zero		1
	.zero		1


	//----- nvinfo : EIATTR_EXIT_INSTR_OFFSETS
	.align		4
        /*0038*/ 	.byte	0x04, 0x1c
        /*003a*/ 	.short	(.L_19 - .L_18)


	//   ....[0]....
.L_18:
        /*003c*/ 	.word	0x00000080


	//   ....[1]....
        /*0040*/ 	.word	0x000002a0


	//----- nvinfo : EIATTR_CBANK_PARAM_SIZE
	.align		4
.L_19:
        /*0044*/ 	.byte	0x03, 0x19
        /*0046*/ 	.short	0x000c


	//----- nvinfo : EIATTR_PARAM_CBANK
	.align		4
        /*0048*/ 	.byte	0x04, 0x0a
        /*004a*/ 	.short	(.L_21 - .L_20)
	.align		4
.L_20:
        /*004c*/ 	.word	index@(.nv.constant0._Z18initIdentityMatrixPdi)
        /*0050*/ 	.short	0x0380
        /*0052*/ 	.short	0x000c


	//----- nvinfo : EIATTR_SW_WAR
	.align		4
.L_21:
        /*0054*/ 	.byte	0x04, 0x36
        /*0056*/ 	.short	(.L_23 - .L_22)
.L_22:
        /*0058*/ 	.word	0x00000008
.L_23:


//--------------------- .nv.info._Z19matrixMultiplyTiledPKdS0_Pdi --------------------------
	.section	.nv.info._Z19matrixMultiplyTiledPKdS0_Pdi,"",@"SHT_CUDA_INFO"
	.sectionflags	@""
	.align	4


	//----- nvinfo : EIATTR_CUDA_API_VERSION
	.align		4
        /*0000*/ 	.byte	0x04, 0x37
        /*0002*/ 	.short	(.L_25 - .L_24)
.L_24:
        /*0004*/ 	.word	0x00000082


	//----- nvinfo : EIATTR_KPARAM_INFO
	.align		4
.L_25:
        /*0008*/ 	.byte	0x04, 0x17
        /*000a*/ 	.short	(.L_27 - .L_26)
.L_26:
        /*000c*/ 	.word	0x00000000
        /*0010*/ 	.short	0x0003
        /*0012*/ 	.short	0x0018
        /*0014*/ 	.byte	0x00, 0xf0, 0x11, 0x00


	//----- nvinfo : EIATTR_KPARAM_INFO
	.align		4
.L_27:
        /*0018*/ 	.byte	0x04, 0x17
        /*001a*/ 	.short	(.L_29 - .L_28)
.L_28:
        /*001c*/ 	.word	0x00000000
        /*0020*/ 	.short	0x0002
        /*0022*/ 	.short	0x0010
        /*0024*/ 	.byte	0x00, 0xf5, 0x21, 0x00


	//----- nvinfo : EIATTR_KPARAM_INFO
	.align		4
.L_29:
        /*0028*/ 	.byte	0x04, 0x17
        /*002a*/ 	.short	(.L_31 - .L_30)
.L_30:
        /*002c*/ 	.word	0x00000000
        /*0030*/ 	.short	0x0001
        /*0032*/ 	.short	0x0008
        /*0034*/ 	.byte	0x00, 0xf5, 0x21, 0x00


	//----- nvinfo : EIATTR_KPARAM_INFO
	.align		4
.L_31:
        /*0038*/ 	.byte	0x04, 0x17
        /*003a*/ 	.short	(.L_33 - .L_32)
.L_32:
        /*003c*/ 	.word	0x00000000
        /*0040*/ 	.short	0x0000
        /*0042*/ 	.short	0x0000
        /*0044*/ 	.byte	0x00, 0xf5, 0x21, 0x00


	//----- nvinfo : EIATTR_SPARSE_MMA_MASK
	.align		4
.L_33:
        /*0048*/ 	.byte	0x03, 0x50
        /*004a*/ 	.short	0x0000


	//----- nvinfo : EIATTR_MAXREG_COUNT
	.align		4
        /*004c*/ 	.byte	0x03, 0x1b
        /*004e*/ 	.short	0x00ff


	//----- nvinfo : EIATTR_NUM_BARRIERS
	.align		4
        /*0050*/ 	.byte	0x02, 0x4c
        /*0052*/ 	.byte	0x01
	.zero		1


	//----- nvinfo : EIATTR_MERCURY_ISA_VERSION
	.align		4
        /*0054*/ 	.byte	0x03, 0x5f
        /*0056*/ 	.short	0x0101


	//----- nvinfo : EIATTR_VRC_CTA_INIT_COUNT
	.align		4
        /*0058*/ 	.byte	0x02, 0x4a
	.zero		1
	.zero		1


	//----- nvinfo : EIATTR_EXIT_INSTR_OFFSETS
	.align		4
        /*005c*/ 	.byte	0x04, 0x1c
        /*005e*/ 	.short	(.L_35 - .L_34)


	//   ....[0]....
.L_34:
        /*0060*/ 	.word	0x00000600


	//   ....[1]....
        /*0064*/ 	.word	0x00000650


	//----- nvinfo : EIATTR_CBANK_PARAM_SIZE
	.align		4
.L_35:
        /*0068*/ 	.byte	0x03, 0x19
        /*006a*/ 	.short	0x001c


	//----- nvinfo : EIATTR_PARAM_CBANK
	.align		4
        /*006c*/ 	.byte	0x04, 0x0a
        /*006e*/ 	.short	(.L_37 - .L_36)
	.align		4
.L_36:
        /*0070*/ 	.word	index@(.nv.constant0._Z19matrixMultiplyTiledPKdS0_Pdi)
        /*0074*/ 	.short	0x0380
        /*0076*/ 	.short	0x001c


	//----- nvinfo : EIATTR_SW_WAR
	.align		4
.L_37:
        /*0078*/ 	.byte	0x04, 0x36
        /*007a*/ 	.short	(.L_39 - .L_38)
.L_38:
        /*007c*/ 	.word	0x00000008
.L_39:


//--------------------- .nv.callgraph             --------------------------
	.section	.nv.callgraph,"",@"SHT_CUDA_CALLGRAPH"
	.align	4
	.sectionentsize	8
	.align		4
        /*0000*/ 	.word	0x00000000
	.align		4
        /*0004*/ 	.word	0xffffffff
	.align		4
        /*0008*/ 	.word	0x00000000
	.align		4
        /*000c*/ 	.word	0xfffffffe
	.align		4
        /*0010*/ 	.word	0x00000000
	.align		4
        /*0014*/ 	.word	0xfffffffd
	.align		4
        /*0018*/ 	.word	0x00000000
	.align		4
        /*001c*/ 	.word	0xfffffffc


//--------------------- .text._Z18initIdentityMatrixPdi --------------------------
	.section	.text._Z18initIdentityMatrixPdi,"ax",@progbits
	.align	128
        .global         _Z18initIdentityMatrixPdi
        .type           _Z18initIdentityMatrixPdi,@function
        .size           _Z18initIdentityMatrixPdi,(.L_x_4 - _Z18initIdentityMatrixPdi)
        .other          _Z18initIdentityMatrixPdi,@"STO_CUDA_ENTRY STV_DEFAULT"
_Z18initIdentityMatrixPdi:
.text._Z18initIdentityMatrixPdi:
[----:B------:R-:W-:Y:S01]  /*0000*/  LDC R1, c[0x0][0x37c] ;  /* 0x0000df00ff017b82 */ /* 0x000fe20000000800 */
[----:B------:R-:W0:Y:S07]  /*0010*/  S2R R0, SR_TID.X ;  /* 0x0000000000007919 */ /* 0x000e2e0000002100 */
[----:B------:R-:W0:Y:S08]  /*0020*/  S2UR UR4, SR_CTAID.X ;  /* 0x00000000000479c3 */ /* 0x000e300000002500 */
[----:B------:R-:W0:Y:S08]  /*0030*/  LDC R7, c[0x0][0x360] ;  /* 0x0000d800ff077b82 */ /* 0x000e300000000800 */
[----:B------:R-:W1:Y:S01]  /*0040*/  LDC R4, c[0x0][0x388] ;  /* 0x0000e200ff047b82 */ /* 0x000e620000000800 */
[----:B0-----:R-:W-:-:S02]  /*0050*/  IMAD R7, R7, UR4, R0 ;  /* 0x0000000407077c24 */ /* 0x001fc4000f8e0200 */
[----:B-1----:R-:W-:-:S05]  /*0060*/  IMAD R0, R4, R4, RZ ;  /* 0x0000000404007224 */ /* 0x002fca00078e02ff */
[----:B------:R-:W-:-:S13]  /*0070*/  ISETP.GE.AND P0, PT, R7, R0, PT ;  /* 0x000000000700720c */ /* 0x000fda0003f06270 */
[----:B------:R-:W-:Y:S05]  /*0080*/  @P0 EXIT ;  /* 0x000000000000094d */ /* 0x000fea0003800000 */
[----:B------:R-:W-:Y:S01]  /*0090*/  IABS R5, R4 ;  /* 0x0000000400057213 */ /* 0x000fe20000000000 */
[----:B------:R-:W0:Y:S03]  /*00a0*/  LDCU.64 UR4, c[0x0][0x358] ;  /* 0x00006b00ff0477ac */ /* 0x000e260008000a00 */
[----:B------:R-:W1:Y:S08]  /*00b0*/  I2F.RP R0, R5 ;  /* 0x0000000500007306 */ /* 0x000e700000209400 */
[----:B-1----:R-:W1:Y:S02]  /*00c0*/  MUFU.RCP R0, R0 ;  /* 0x0000000000007308 */ /* 0x002e640000001000 */
[----:B-1----:R-:W-:-:S06]  /*00d0*/  VIADD R2, R0, 0xffffffe ;  /* 0x0ffffffe00027836 */ /* 0x002fcc0000000000 */
[----:B------:R1:W2:Y:S02]  /*00e0*/  F2I.FTZ.U32.TRUNC.NTZ R3, R2 ;  /* 0x0000000200037305 */ /* 0x0002a4000021f000 */
[----:B-1----:R-:W-:Y:S02]  /*00f0*/  HFMA2 R2, -RZ, RZ, 0, 0 ;  /* 0x00000000ff027431 */ /* 0x002fe400000001ff */
[----:B--2---:R-:W-:-:S04]  /*0100*/  IMAD.MOV R6, RZ, RZ, -R3 ;  /* 0x000000ffff067224 */ /* 0x004fc800078e0a03 */
[----:B------:R-:W-:Y:S01]  /*0110*/  IMAD R9, R6, R5, RZ ;  /* 0x0000000506097224 */ /* 0x000fe200078e02ff */
[----:B------:R-:W-:-:S03]  /*0120*/  IABS R6, R7 ;  /* 0x0000000700067213 */ /* 0x000fc60000000000 */
[----:B------:R-:W-:-:S06]  /*0130*/  IMAD.HI.U32 R3, R3, R9, R2 ;  /* 0x0000000903037227 */ /* 0x000fcc00078e0002 */
[----:B------:R-:W-:-:S04]  /*0140*/  IMAD.HI.U32 R3, R3, R6, RZ ;  /* 0x0000000603037227 */ /* 0x000fc800078e00ff */
[----:B------:R-:W-:-:S04]  /*0150*/  IMAD.MOV R0, RZ, RZ, -R3 ;  /* 0x000000ffff007224 */ /* 0x000fc800078e0a03 */
[----:B------:R-:W-:-:S05]  /*0160*/  IMAD R0, R5, R0, R6 ;  /* 0x0000000005007224 */ /* 0x000fca00078e0206 */
[----:B------:R-:W-:-:S13]  /*0170*/  ISETP.GT.U32.AND P2, PT, R5, R0, PT ;  /* 0x000000000500720c */ /* 0x000fda0003f44070 */
[-C--:B------:R-:W-:Y:S01]  /*0180*/  @!P2 IADD3 R0, PT, PT, R0, -R5.reuse, RZ ;  /* 0x800000050000a210 */ /* 0x080fe20007ffe0ff */
[----:B------:R-:W-:Y:S01]  /*0190*/  @!P2 VIADD R3, R3, 0x1 ;  /* 0x000000010303a836 */ /* 0x000fe20000000000 */
[----:B------:R-:W-:Y:S02]  /*01a0*/  ISETP.NE.AND P2, PT, R4, RZ, PT ;  /* 0x000000ff0400720c */ /* 0x000fe40003f45270 */
[----:B------:R-:W-:Y:S02]  /*01b0*/  ISETP.GE.U32.AND P0, PT, R0, R5, PT ;  /* 0x000000050000720c */ /* 0x000fe40003f06070 */
[----:B------:R-:W-:-:S04]  /*01c0*/  LOP3.LUT R0, R7, R4, RZ, 0x3c, !PT ;  /* 0x0000000407007212 */ /* 0x000fc800078e3cff */
[----:B------:R-:W-:-:S07]  /*01d0*/  ISETP.GE.AND P1, PT, R0, RZ, PT ;  /* 0x000000ff0000720c */ /* 0x000fce0003f26270 */
[----:B------:R-:W-:-:S05]  /*01e0*/  @P0 IADD3 R3, PT, PT, R3, 0x1, RZ ;  /* 0x0000000103030810 */ /* 0x000fca0007ffe0ff */
[----:B------:R-:W-:Y:S02]  /*01f0*/  IMAD.MOV.U32 R0, RZ, RZ, R3 ;  /* 0x000000ffff007224 */ /* 0x000fe400078e0003 */
[----:B------:R-:W1:Y:S03]  /*0200*/  LDC.64 R2, c[0x0][0x380] ;  /* 0x0000e000ff027b82 */ /* 0x000e660000000a00 */
[----:B------:R-:W-:Y:S02]  /*0210*/  @!P1 IADD3 R0, PT, PT, -R0, RZ, RZ ;  /* 0x000000ff00009210 */ /* 0x000fe40007ffe1ff */
[----:B------:R-:W-:-:S05]  /*0220*/  @!P2 LOP3.LUT R0, RZ, R4, RZ, 0x33, !PT ;  /* 0x00000004ff00a212 */ /* 0x000fca00078e33ff */
[----:B------:R-:W-:-:S04]  /*0230*/  IMAD.MOV R5, RZ, RZ, -R0 ;  /* 0x000000ffff057224 */ /* 0x000fc800078e0a00 */
[----:B------:R-:W-:Y:S01]  /*0240*/  IMAD R5, R4, R5, R7 ;  /* 0x0000000504057224 */ /* 0x000fe200078e0207 */
[----:B------:R-:W-:-:S04]  /*0250*/  MOV R4, RZ ;  /* 0x000000ff00047202 */ /* 0x000fc80000000f00 */
[----:B------:R-:W-:-:S04]  /*0260*/  ISETP.NE.AND P0, PT, R0, R5, PT ;  /* 0x000000050000720c */ /* 0x000fc80003f05270 */
[----:B------:R-:W-:Y:S01]  /*0270*/  FSEL R5, RZ, 1.875, P0 ;  /* 0x3ff00000ff057808 */ /* 0x000fe20000000000 */
[----:B-1----:R-:W-:-:S05]  /*0280*/  IMAD.WIDE R2, R7, 0x8, R2 ;  /* 0x0000000807027825 */ /* 0x002fca00078e0202 */
[----:B0-----:R-:W-:Y:S01]  /*0290*/  STG.E.64 desc[UR4][R2.64], R4 ;  /* 0x0000000402007986 */ /* 0x001fe2000c101b04 */
[----:B------:R-:W-:Y:S05]  /*02a0*/  EXIT ;  /* 0x000000000000794d */ /* 0x000fea0003800000 */
.L_x_0:
[----:B------:R-:W-:-:S00]  /*02b0*/  BRA `(.L_x_0) ;  /* 0xfffffffc00fc7947 */ /* 0x000fc0000383ffff */
[----:B------:R-:W-:-:S00]  /*02c0*/  NOP ;  /* 0x0000000000007918 */ /* 0x000fc00000000000 */
        /* <DEDUP_REMOVED lines=11> */
.L_x_4:


//--------------------- .text._Z19matrixMultiplyTiledPKdS0_Pdi --------------------------
	.section	.text._Z19matrixMultiplyTiledPKdS0_Pdi,"ax",@progbits
	.align	128
        .global         _Z19matrixMultiplyTiledPKdS0_Pdi
        .type           _Z19matrixMultiplyTiledPKdS0_Pdi,@function
        .size           _Z19matrixMultiplyTiledPKdS0_Pdi,(.L_x_5 - _Z19matrixMultiplyTiledPKdS0_Pdi)
        .other          _Z19matrixMultiplyTiledPKdS0_Pdi,@"STO_CUDA_ENTRY STV_DEFAULT"
_Z19matrixMultiplyTiledPKdS0_Pdi:
.text._Z19matrixMultiplyTiledPKdS0_Pdi:
[----:B------:R-:W-:Y:S01]  /*0000*/  LDC R1, c[0x0][0x37c] ;  /* 0x0000df00ff017b82 */ /* 0x000fe20000000800 */
[----:B------:R-:W0:Y:S01]  /*0010*/  LDCU UR4, c[0x0][0x398] ;  /* 0x00007300ff0477ac */ /* 0x000e220008000800 */
[----:B------:R-:W1:Y:S01]  /*0020*/  S2R R14, SR_CTAID.Y ;  /* 0x00000000000e7919 */ /* 0x000e620000002600 */
[----:B------:R-:W-:Y:S01]  /*0030*/  CS2R R24, SRZ ;  /* 0x0000000000187805 */ /* 0x000fe2000001ff00 */
[----:B------:R-:W2:Y:S01]  /*0040*/  LDCU.64 UR8, c[0x0][0x358] ;  /* 0x00006b00ff0877ac */ /* 0x000ea20008000a00 */
[----:B------:R-:W1:Y:S01]  /*0050*/  S2R R15, SR_TID.Y ;  /* 0x00000000000f7919 */ /* 0x000e620000002200 */
[----:B------:R-:W3:Y:S01]  /*0060*/  S2R R4, SR_CTAID.X ;  /* 0x0000000000047919 */ /* 0x000ee20000002500 */
[----:B------:R-:W3:Y:S01]  /*0070*/  S2R R17, SR_TID.X ;  /* 0x0000000000117919 */ /* 0x000ee20000002100 */
[----:B0-----:R-:W-:-:S05]  /*0080*/  IMAD.U32 R6, RZ, RZ, UR4 ;  /* 0x00000004ff067e24 */ /* 0x001fca000f8e00ff */
[----:B------:R-:W-:Y:S01]  /*0090*/  ISETP.GE.AND P0, PT, R6, 0x1, PT ;  /* 0x000000010600780c */ /* 0x000fe20003f06270 */
[----:B-1----:R-:W-:Y:S02]  /*00a0*/  IMAD R14, R14, 0x10, R15 ;  /* 0x000000100e0e7824 */ /* 0x002fe400078e020f */
[----:B---3--:R-:W-:-:S10]  /*00b0*/  IMAD R19, R4, 0x10, R17 ;  /* 0x0000001004137824 */ /* 0x008fd400078e0211 */
[----:B--2---:R-:W-:Y:S05]  /*00c0*/  @!P0 BRA `(.L_x_1) ;  /* 0x0000000400448947 */ /* 0x004fea0003800000 */
[----:B------:R-:W0:Y:S01]  /*00d0*/  S2UR UR6, SR_CgaCtaId ;  /* 0x00000000000679c3 */ /* 0x000e220000008800 */
[----:B------:R-:W-:Y:S01]  /*00e0*/  UMOV UR4, 0x400 ;  /* 0x0000040000047882 */ /* 0x000fe20000000000 */
[-C--:B------:R-:W-:Y:S01]  /*00f0*/  IMAD R13, R15, R6.reuse, R17 ;  /* 0x000000060f0d7224 */ /* 0x080fe200078e0211 */
[----:B------:R-:W-:Y:S01]  /*0100*/  UIADD3 UR5, UPT, UPT, UR4, 0x800, URZ ;  /* 0x0000080004057890 */ /* 0x000fe2000fffe0ff */
[----:B------:R-:W-:Y:S02]  /*0110*/  IADD3 R2, PT, PT, R6, 0xf, RZ ;  /* 0x0000000f06027810 */ /* 0x000fe40007ffe0ff */
[----:B------:R-:W-:Y:S01]  /*0120*/  CS2R R24, SRZ ;  /* 0x0000000000187805 */ /* 0x000fe2000001ff00 */
[----:B------:R-:W-:Y:S01]  /*0130*/  IMAD R13, R4, 0x10, R13 ;  /* 0x00000010040d7824 */ /* 0x000fe200078e020d */
[----:B------:R-:W1:Y:S01]  /*0140*/  LDC R0, c[0x0][0x398] ;  /* 0x0000e600ff007b82 */ /* 0x000e620000000800 */
[----:B------:R-:W-:Y:S01]  /*0150*/  SHF.R.U32.HI R2, RZ, 0x4, R2 ;  /* 0x00000004ff027819 */ /* 0x000fe20000011602 */
[----:B------:R-:W-:-:S04]  /*0160*/  IMAD R7, R14, R6, R17 ;  /* 0x000000060e077224 */ /* 0x000fc800078e0211 */
[----:B------:R-:W-:Y:S02]  /*0170*/  IMAD.MOV R12, RZ, RZ, -R2 ;  /* 0x000000ffff0c7224 */ /* 0x000fe400078e0a02 */
[----:B------:R-:W2:Y:S01]  /*0180*/  LDC.64 R20, c[0x0][0x380] ;  /* 0x0000e000ff147b82 */ /* 0x000ea20000000a00 */
[----:B0-----:R-:W-:Y:S02]  /*0190*/  ULEA UR5, UR6, UR5, 0x18 ;  /* 0x0000000506057291 */ /* 0x001fe4000f8ec0ff */
[----:B------:R-:W-:-:S04]  /*01a0*/  ULEA UR4, UR6, UR4, 0x18 ;  /* 0x0000000406047291 */ /* 0x000fc8000f8ec0ff */
[----:B------:R-:W-:Y:S02]  /*01b0*/  LEA R4, R17, UR5, 0x3 ;  /* 0x0000000511047c11 */ /* 0x000fe4000f8e18ff */
[----:B------:R-:W-:-:S03]  /*01c0*/  LEA R3, R15, UR4, 0x7 ;  /* 0x000000040f037c11 */ /* 0x000fc6000f8e38ff */
[----:B------:R-:W-:Y:S01]  /*01d0*/  IMAD R2, R15, 0x80, R4 ;  /* 0x000000800f027824 */ /* 0x000fe200078e0204 */
[----:B------:R-:W-:-:S07]  /*01e0*/  LEA R5, R17, R3, 0x3 ;  /* 0x0000000311057211 */ /* 0x000fce00078e18ff */
.L_x_2:
[----:B-1----:R-:W-:Y:S01]  /*01f0*/  IMAD.MOV.U32 R6, RZ, RZ, R0 ;  /* 0x000000ffff067224 */ /* 0x002fe200078e0000 */
[----:B------:R-:W-:Y:S01]  /*0200*/  CS2R R22, SRZ ;  /* 0x0000000000167805 */ /* 0x000fe2000001ff00 */
[----:B--2---:R-:W-:Y:S01]  /*0210*/  IMAD.WIDE R28, R7, 0x8, R20 ;  /* 0x00000008071c7825 */ /* 0x004fe200078e0214 */
[----:B------:R-:W-:Y:S02]  /*0220*/  CS2R R10, SRZ ;  /* 0x00000000000a7805 */ /* 0x000fe4000001ff00 */
[-C--:B------:R-:W-:Y:S02]  /*0230*/  ISETP.GE.AND P0, PT, R15, R6.reuse, PT ;  /* 0x000000060f00720c */ /* 0x080fe40003f06270 */
[-C--:B------:R-:W-:Y:S02]  /*0240*/  ISETP.GE.AND P1, PT, R17, R6.reuse, PT ;  /* 0x000000061100720c */ /* 0x080fe40003f26270 */
[-C--:B------:R-:W-:Y:S02]  /*0250*/  ISETP.GE.U32.OR P0, PT, R19, R6.reuse, P0 ;  /* 0x000000061300720c */ /* 0x080fe40000706470 */
[----:B------:R-:W-:-:S11]  /*0260*/  ISETP.GE.U32.OR P1, PT, R14, R6, P1 ;  /* 0x000000060e00720c */ /* 0x000fd60000f26470 */
[----:B------:R-:W0:Y:S02]  /*0270*/  @!P0 LDC.64 R8, c[0x0][0x388] ;  /* 0x0000e200ff088b82 */ /* 0x000e240000000a00 */
[----:B------:R-:W2:Y:S01]  /*0280*/  @!P1 LDG.E.64 R22, desc[UR8][R28.64] ;  /* 0x000000081c169981 */ /* 0x000ea2000c1e1b00 */
[----:B0-----:R-:W-:-:S05]  /*0290*/  @!P0 IMAD.WIDE.U32 R8, R13, 0x8, R8 ;  /* 0x000000080d088825 */ /* 0x001fca00078e0008 */
[----:B------:R-:W3:Y:S04]  /*02a0*/  @!P0 LDG.E.64 R10, desc[UR8][R8.64] ;  /* 0x00000008080a8981 */ /* 0x000ee8000c1e1b00 */
[----:B--2---:R-:W-:Y:S04]  /*02b0*/  STS.64 [R5], R22 ;  /* 0x0000001605007388 */ /* 0x004fe80000000a00 */
[----:B---3--:R-:W-:Y:S01]  /*02c0*/  STS.64 [R2], R10 ;  /* 0x0000000a02007388 */ /* 0x008fe20000000a00 */
[----:B------:R-:W-:Y:S06]  /*02d0*/  BAR.SYNC.DEFER_BLOCKING 0x0 ;  /* 0x0000000000007b1d */ /* 0x000fec0000010000 */
[----:B------:R-:W-:Y:S04]  /*02e0*/  LDS.64 R22, [R4] ;  /* 0x0000000004167984 */ /* 0x000fe80000000a00 */
[----:B------:R-:W0:Y:S04]  /*02f0*/  LDS.128 R8, [R3] ;  /* 0x0000000003087984 */ /* 0x000e280000000c00 */
[----:B------:R-:W1:Y:S01]  /*0300*/  LDS.64 R26, [R4+0x80] ;  /* 0x00008000041a7984 */ /* 0x000e620000000a00 */
[----:B0-----:R-:W-:-:S03]  /*0310*/  DFMA R24, R8, R22, R24 ;  /* 0x000000160818722b */ /* 0x001fc60000000018 */
[----:B------:R-:W-:Y:S05]  /*0320*/  LDS.64 R22, [R4+0x100] ;  /* 0x0001000004167984 */ /* 0x000fea0000000a00 */
[----:B-1----:R-:W-:Y:S01]  /*0330*/  DFMA R26, R26, R10, R24 ;  /* 0x0000000a1a1a722b */ /* 0x002fe20000000018 */
[----:B------:R-:W0:Y:S04]  /*0340*/  LDS.128 R8, [R3+0x10] ;  /* 0x0000100003087984 */ /* 0x000e280000000c00 */
[----:B------:R-:W1:Y:S03]  /*0350*/  LDS.64 R24, [R4+0x180] ;  /* 0x0001800004187984 */ /* 0x000e660000000a00 */
[----:B0-----:R-:W-:Y:S01]  /*0360*/  DFMA R8, R8, R22, R26 ;  /* 0x000000160808722b */ /* 0x001fe2000000001a */
[----:B------:R-:W-:Y:S04]  /*0370*/  LDS.64 R22, [R4+0x200] ;  /* 0x0002000004167984 */ /* 0x000fe80000000a00 */
[----:B------:R-:W-:Y:S03]  /*0380*/  LDS.64 R26, [R4+0x280] ;  /* 0x00028000041a7984 */ /* 0x000fe60000000a00 */
[----:B-1----:R-:W-:-:S02]  /*0390*/  DFMA R24, R24, R10, R8 ;  /* 0x0000000a1818722b */ /* 0x002fc40000000008 */
[----:B------:R-:W0:Y:S06]  /*03a0*/  LDS.128 R8, [R3+0x20] ;  /* 0x0000200003087984 */ /* 0x000e2c0000000c00 */
[----:B0-----:R-:W-:Y:S01]  /*03b0*/  DFMA R8, R8, R22, R24 ;  /* 0x000000160808722b */ /* 0x001fe20000000018 */
[----:B------:R-:W-:Y:S04]  /*03c0*/  LDS.64 R22, [R4+0x300] ;  /* 0x0003000004167984 */ /* 0x000fe80000000a00 */
[----:B------:R-:W-:Y:S03]  /*03d0*/  LDS.64 R24, [R4+0x380] ;  /* 0x0003800004187984 */ /* 0x000fe60000000a00 */
[----:B------:R-:W-:-:S02]  /*03e0*/  DFMA R26, R26, R10, R8 ;  /* 0x0000000a1a1a722b */ /* 0x000fc40000000008 */
        /* <DEDUP_REMOVED lines=20> */
[----:B------:R-:W0:Y:S01]  /*0530*/  LDS.128 R8, [R3+0x70] ;  /* 0x0000700003087984 */ /* 0x000e220000000c00 */
[----:B------:R-:W-:Y:S01]  /*0540*/  IADD3 R12, PT, PT, R12, 0x1, RZ ;  /* 0x000000010c0c7810 */ /* 0x000fe20007ffe0ff */
[----:B------:R-:W-:Y:S03]  /*0550*/  BAR.SYNC.DEFER_BLOCKING 0x0 ;  /* 0x0000000000007b1d */ /* 0x000fe60000010000 */
[----:B------:R-:W-:Y:S01]  /*0560*/  ISETP.NE.AND P0, PT, R12, RZ, PT ;  /* 0x000000ff0c00720c */ /* 0x000fe20003f05270 */
[----:B------:R-:W-:Y:S01]  /*0570*/  VIADD R7, R7, 0x10 ;  /* 0x0000001007077836 */ /* 0x000fe20000000000 */
[----:B------:R-:W-:Y:S01]  /*0580*/  IADD3 R17, PT, PT, R17, 0x10, RZ ;  /* 0x0000001011117810 */ /* 0x000fe20007ffe0ff */
[----:B------:R-:W-:Y:S02]  /*0590*/  VIADD R15, R15, 0x10 ;  /* 0x000000100f0f7836 */ /* 0x000fe40000000000 */
[----:B------:R-:W-:Y:S01]  /*05a0*/  IMAD R13, R6, 0x10, R13 ;  /* 0x00000010060d7824 */ /* 0x000fe200078e020d */
[----:B0-----:R-:W-:-:S08]  /*05b0*/  DFMA R8, R8, R22, R26 ;  /* 0x000000160808722b */ /* 0x001fd0000000001a */
[----:B------:R-:W-:Y:S01]  /*05c0*/  DFMA R24, R24, R10, R8 ;  /* 0x0000000a1818722b */ /* 0x000fe20000000008 */
[----:B------:R-:W-:Y:S10]  /*05d0*/  @P0 BRA `(.L_x_2) ;  /* 0xfffffffc00040947 */ /* 0x000ff4000383ffff */
.L_x_1:
[----:B------:R-:W-:-:S04]  /*05e0*/  VIMNMX R3, PT, PT, R14, R19, !PT ;  /* 0x000000130e037248 */ /* 0x000fc80007fe0100 */
[----:B------:R-:W-:-:S13]  /*05f0*/  ISETP.GE.AND P0, PT, R3, R6, PT ;  /* 0x000000060300720c */ /* 0x000fda0003f06270 */
[----:B------:R-:W-:Y:S05]  /*0600*/  @P0 EXIT ;  /* 0x000000000000094d */ /* 0x000fea0003800000 */
[----:B------:R-:W0:Y:S01]  /*0610*/  LDC.64 R2, c[0x0][0x390] ;  /* 0x0000e400ff027b82 */ /* 0x000e220000000a00 */
[----:B------:R-:W-:-:S04]  /*0620*/  IMAD R19, R14, R6, R19 ;  /* 0x000000060e137224 */ /* 0x000fc800078e0213 */
[----:B0-----:R-:W-:-:S05]  /*0630*/  IMAD.WIDE.U32 R2, R19, 0x8, R2 ;  /* 0x0000000813027825 */ /* 0x001fca00078e0002 */
[----:B------:R-:W-:Y:S01]  /*0640*/  STG.E.64 desc[UR8][R2.64], R24 ;  /* 0x0000001802007986 */ /* 0x000fe2000c101b08 */
[----:B------:R-:W-:Y:S05]  /*0650*/  EXIT ;  /* 0x000000000000794d */ /* 0x000fea0003800000 */
.L_x_3:
        /* <DEDUP_REMOVED lines=10> */
.L_x_5:


//--------------------- .nv.shared.reserved.0     --------------------------
	.section	.nv.shared.reserved.0,"aw",@nobits
	.weak		__nv_reservedSMEM_offset_0_alias
	.size		__nv_reservedSMEM_offset_0_alias, 0, 64
	.other		__nv_reservedSMEM_offset_0_alias,@"STO_CUDA_RESERVED_SHARED STV_DEFAULT"
__nv_reservedSMEM_offset_0_alias:
	.zero		0
	.zero		64


//--------------------- .nv.shared._Z19matrixMultiplyTiledPKdS0_Pdi --------------------------
	.section	.nv.shared._Z19matrixMultiplyTiledPKdS0_Pdi,"aw",@nobits
	.sectionflags	@""
	.align	8
.nv.shared._Z19matrixMultiplyTiledPKdS0_Pdi:
	.zero		5120


//--------------------- .nv.constant0._Z18initIdentityMatrixPdi --------------------------
	.section	.nv.constant0._Z18initIdentityMatrixPdi,"a",@progbits
	.sectionflags	@""
	.align	4
.nv.constant0._Z18initIdentityMatrixPdi:
	.zero		908


//--------------------- .nv.constant0._Z19matrixMultiplyTiledPKdS0_Pdi --------------------------
	.section	.nv.constant0._Z19matrixMultiplyTiledPKdS0_Pdi,"a",@progbits
	.sectionflags	@""
	.align	4
.nv.constant0._Z19matrixMultiplyTiledPKdS0_Pdi:
	.zero		924


//--------------------- SYMBOLS --------------------------

	.type		.nv.reservedSmem.offset0,@object
	.size		.nv.reservedSmem.offset0,0x4
	.type		.nv.reservedSmem.cap,@object
	.size		.nv.reservedSmem.cap,0x4
